//
// Generated by NVIDIA NVVM Compiler
//
// Compiler Build ID: CL-36424714
// Cuda compilation tools, release 13.0, V13.0.88
// Based on NVVM 20.0.0
//

.version 9.0
.target sm_100
.address_size 64

	// .globl	_Z13ComputeTriSumiPiS_

.visible .entry _Z13ComputeTriSumiPiS_(
	.param .u32 _Z13ComputeTriSumiPiS__param_0,
	.param .u64 .ptr .align 1 _Z13ComputeTriSumiPiS__param_1,
	.param .u64 .ptr .align 1 _Z13ComputeTriSumiPiS__param_2
)
{
	.reg .pred 	%p<3>;
	.reg .b32 	%r<18>;
	.reg .b64 	%rd<11>;

	ld.param.u32 	%r6, [_Z13ComputeTriSumiPiS__param_0];
	ld.param.u64 	%rd4, [_Z13ComputeTriSumiPiS__param_1];
	ld.param.u64 	%rd3, [_Z13ComputeTriSumiPiS__param_2];
	cvta.to.global.u64 	%rd1, %rd4;
	mov.u32 	%r8, %ntid.x;
	mov.u32 	%r9, %ctaid.x;
	mov.u32 	%r10, %tid.x;
	mad.lo.s32 	%r1, %r8, %r9, %r10;
	setp.lt.s32 	%p1, %r1, 1;
	mov.b32 	%r17, 0;
	@%p1 bra 	$L__BB0_2;
	add.s32 	%r11, %r1, -1;
	mul.wide.u32 	%rd5, %r11, 4;
	add.s64 	%rd6, %rd1, %rd5;
	ld.global.u32 	%r17, [%rd6];
$L__BB0_2:
	add.s32 	%r12, %r1, 1;
	setp.ge.s32 	%p2, %r12, %r6;
	mul.wide.s32 	%rd7, %r1, 4;
	add.s64 	%rd2, %rd1, %rd7;
	@%p2 bra 	$L__BB0_4;
	ld.global.u32 	%r13, [%rd2+4];
	add.s32 	%r17, %r13, %r17;
$L__BB0_4:
	cvta.to.global.u64 	%rd8, %rd3;
	ld.global.u32 	%r14, [%rd2];
	add.s32 	%r15, %r14, %r17;
	add.s64 	%rd10, %rd8, %rd7;
	st.global.u32 	[%rd10], %r15;
	ret;

}


// ===== COMPILED SASS (sm_100) =====

	.target	sm_100

	.elftype	@"ET_EXEC"


//--------------------- .note.nv.tkinfo           --------------------------
	.section	.note.nv.tkinfo,"",@"SHT_NOTE"
	.sectionflags	@"SHF_NOTE_NV_TKINFO"
	.tkinfo
        /*0018*/ 	.word	0x00000002
        /*0030*/ 	.string	""
        /*0030*/ 	.string	"ptxas"
        /*0030*/ 	.string	"Cuda compilation tools, release 13.0, V13.0.88"
        /*0030*/ 	.string	"Build cuda_13.0.r13.0/compiler.36424714_0"
        /*0030*/ 	.string	"-arch sm_100 -m 64 "



//--------------------- .note.nv.cuinfo           --------------------------
	.section	.note.nv.cuinfo,"",@"SHT_NOTE"
	.sectionflags	@"SHF_NOTE_NV_CUINFO"
        /*0018*/ 	.short	0x0002
        /*001a*/ 	.short	0x0064
        /*001c*/ 	.short	0x0082
	.zero		2


//--------------------- .nv.info                  --------------------------
	.section	.nv.info,"",@"SHT_CUDA_INFO"
	.align	4


	//----- nvinfo : EIATTR_REGCOUNT
	.align		4
        /*0000*/ 	.byte	0x04, 0x2f
        /*0002*/ 	.short	(.L_1 - .L_0)
	.align		4
.L_0:
        /*0004*/ 	.word	index@(_Z13ComputeTriSumiPiS_)
        /*0008*/ 	.word	0x00000010


	//----- nvinfo : EIATTR_FRAME_SIZE
	.align		4
.L_1:
        /*000c*/ 	.byte	0x04, 0x11
        /*000e*/ 	.short	(.L_3 - .L_2)
	.align		4
.L_2:
        /*0010*/ 	.word	index@(_Z13ComputeTriSumiPiS_)
        /*0014*/ 	.word	0x00000000


	//----- nvinfo : EIATTR_MIN_STACK_SIZE
	.align		4
.L_3:
        /*0018*/ 	.byte	0x04, 0x12
        /*001a*/ 	.short	(.L_5 - .L_4)
	.align		4
.L_4:
        /*001c*/ 	.word	index@(_Z13ComputeTriSumiPiS_)
        /*0020*/ 	.word	0x00000000
.L_5:


//--------------------- .nv.compat                --------------------------
	.section	.nv.compat,"",@"SHT_CUDA_COMPAT_INFO"
	.align	4
        /*0000*/ 	.byte	0x02, 0x09, 0x00, 0x00, 0x02, 0x02, 0x01, 0x00, 0x02, 0x05, 0x05, 0x00, 0x03, 0x07, 0x01, 0x01
        /*0010*/ 	.byte	0x02, 0x03, 0x00, 0x00, 0x02, 0x06, 0x01, 0x00, 0x04, 0x0b, 0x08, 0x00, 0x09, 0x00, 0x00, 0x00
        /*0020*/ 	.byte	0x00, 0x00, 0x00, 0x00


//--------------------- .nv.info._Z13ComputeTriSumiPiS_ --------------------------
	.section	.nv.info._Z13ComputeTriSumiPiS_,"",@"SHT_CUDA_INFO"
	.sectionflags	@""
	.align	4


	//----- nvinfo : EIATTR_CUDA_API_VERSION
	.align		4
        /*0000*/ 	.byte	0x04, 0x37
        /*0002*/ 	.short	(.L_7 - .L_6)
.L_6:
        /*0004*/ 	.word	0x00000082


	//----- nvinfo : EIATTR_KPARAM_INFO
	.align		4
.L_7:
        /*0008*/ 	.byte	0x04, 0x17
        /*000a*/ 	.short	(.L_9 - .L_8)
.L_8:
        /*000c*/ 	.word	0x00000000
        /*0010*/ 	.short	0x0002
        /*0012*/ 	.short	0x0010
        /*0014*/ 	.byte	0x00, 0xf5, 0x21, 0x00


	//----- nvinfo : EIATTR_KPARAM_INFO
	.align		4
.L_9:
        /*0018*/ 	.byte	0x04, 0x17
        /*001a*/ 	.short	(.L_11 - .L_10)
.L_10:
        /*001c*/ 	.word	0x00000000
        /*0020*/ 	.short	0x0001
        /*0022*/ 	.short	0x0008
        /*0024*/ 	.byte	0x00, 0xf5, 0x21, 0x00


	//----- nvinfo : EIATTR_KPARAM_INFO
	.align		4
.L_11:
        /*0028*/ 	.byte	0x04, 0x17
        /*002a*/ 	.short	(.L_13 - .L_12)
.L_12:
        /*002c*/ 	.word	0x00000000
        /*0030*/ 	.short	0x0000
        /*0032*/ 	.short	0x0000
        /*0034*/ 	.byte	0x00, 0xf0, 0x11, 0x00


	//----- nvinfo : EIATTR_SPARSE_MMA_MASK
	.align		4
.L_13:
        /*0038*/ 	.byte	0x03, 0x50
        /*003a*/ 	.short	0x0000


	//----- nvinfo : EIATTR_MAXREG_COUNT
	.align		4
        /*003c*/ 	.byte	0x03, 0x1b
        /*003e*/ 	.short	0x00ff


	//----- nvinfo : EIATTR_MERCURY_ISA_VERSION
	.align		4
        /*0040*/ 	.byte	0x03, 0x5f
        /*0042*/ 	.short	0x0101


	//----- nvinfo : EIATTR_VRC_CTA_INIT_COUNT
	.align		4
        /*0044*/ 	.byte	0x02, 0x4a
	.zero		1
	.zero		1


	//----- nvinfo : EIATTR_EXIT_INSTR_OFFSETS
	.align		4
        /*0048*/ 	.byte	0x04, 0x1c
        /*004a*/ 	.short	(.L_15 - .L_14)


	//   ....[0]....
.L_14:
        /*004c*/ 	.word	0x00000170


	//----- nvinfo : EIATTR_CBANK_PARAM_SIZE
	.align		4
.L_15:
        /*0050*/ 	.byte	0x03, 0x19
        /*0052*/ 	.short	0x0018


	//----- nvinfo : EIATTR_PARAM_CBANK
	.align		4
        /*0054*/ 	.byte	0x04, 0x0a
        /*0056*/ 	.short	(.L_17 - .L_16)
	.align		4
.L_16:
        /*0058*/ 	.word	index@(.nv.constant0._Z13ComputeTriSumiPiS_)
        /*005c*/ 	.short	0x0380
        /*005e*/ 	.short	0x0018


	//----- nvinfo : EIATTR_SW_WAR
	.align		4
.L_17:
        /*0060*/ 	.byte	0x04, 0x36
        /*0062*/ 	.short	(.L_19 - .L_18)
.L_18:
        /*0064*/ 	.word	0x00000008
.L_19:


//--------------------- .nv.callgraph             --------------------------
	.section	.nv.callgraph,"",@"SHT_CUDA_CALLGRAPH"
	.align	4
	.sectionentsize	8
	.align		4
        /*0000*/ 	.word	0x00000000
	.align		4
        /*0004*/ 	.word	0xffffffff
	.align		4
        /*0008*/ 	.word	0x00000000
	.align		4
        /*000c*/ 	.word	0xfffffffe
	.align		4
        /*0010*/ 	.word	0x00000000
	.align		4
        /*0014*/ 	.word	0xfffffffd
	.align		4
        /*0018*/ 	.word	0x00000000
	.align		4
        /*001c*/ 	.word	0xfffffffc


//--------------------- .text._Z13ComputeTriSumiPiS_ --------------------------
	.section	.text._Z13ComputeTriSumiPiS_,"ax",@progbits
	.align	128
        .global         _Z13ComputeTriSumiPiS_
        .type           _Z13ComputeTriSumiPiS_,@function
        .size           _Z13ComputeTriSumiPiS_,(.L_x_1 - _Z13ComputeTriSumiPiS_)
        .other          _Z13ComputeTriSumiPiS_,@"STO_CUDA_ENTRY STV_DEFAULT"
_Z13ComputeTriSumiPiS_:
.text._Z13ComputeTriSumiPiS_:
[----:B------:R-:W-:Y:S01]  /*0000*/  LDC R1, c[0x0][0x37c] ;  /* 0x0000df00ff017b82 */ /* 0x000fe20000000800 */
[----:B------:R-:W0:Y:S01]  /*0010*/  S2R R9, SR_CTAID.X ;  /* 0x0000000000097919 */ /* 0x000e220000002500 */
[----:B------:R-:W0:Y:S06]  /*0020*/  LDCU UR4, c[0x0][0x360] ;  /* 0x00006c00ff0477ac */ /* 0x000e2c0008000800 */
[----:B------:R-:W1:Y:S01]  /*0030*/  LDC.64 R4, c[0x0][0x388] ;  /* 0x0000e200ff047b82 */ /* 0x000e620000000a00 */
[----:B------:R-:W0:Y:S01]  /*0040*/  S2R R0, SR_TID.X ;  /* 0x0000000000007919 */ /* 0x000e220000002100 */
[----:B------:R-:W2:Y:S06]  /*0050*/  LDCU UR6, c[0x0][0x380] ;  /* 0x00007000ff0677ac */ /* 0x000eac0008000800 */
[----:B------:R-:W3:Y:S01]  /*0060*/  LDC.64 R6, c[0x0][0x390] ;  /* 0x0000e400ff067b82 */ /* 0x000ee20000000a00 */
[----:B0-----:R-:W-:Y:S01]  /*0070*/  IMAD R9, R9, UR4, R0 ;  /* 0x0000000409097c24 */ /* 0x001fe2000f8e0200 */
[----:B------:R-:W0:Y:S04]  /*0080*/  LDCU.64 UR4, c[0x0][0x358] ;  /* 0x00006b00ff0477ac */ /* 0x000e280008000a00 */
[----:B------:R-:W-:-:S02]  /*0090*/  ISETP.GE.AND P0, PT, R9, 0x1, PT ;  /* 0x000000010900780c */ /* 0x000fc40003f06270 */
[----:B------:R-:W-:-:S04]  /*00a0*/  IADD3 R0, PT, PT, R9, 0x1, RZ ;  /* 0x0000000109007810 */ /* 0x000fc80007ffe0ff */
[----:B--2---:R-:W-:Y:S01]  /*00b0*/  ISETP.GE.AND P1, PT, R0, UR6, PT ;  /* 0x0000000600007c0c */ /* 0x004fe2000bf26270 */
[----:B------:R-:W-:-:S06]  /*00c0*/  HFMA2 R0, -RZ, RZ, 0, 0 ;  /* 0x00000000ff007431 */ /* 0x000fcc00000001ff */
[----:B------:R-:W-:-:S05]  /*00d0*/  @P0 IADD3 R3, PT, PT, R9, -0x1, RZ ;  /* 0xffffffff09030810 */ /* 0x000fca0007ffe0ff */
[----:B-1----:R-:W-:-:S04]  /*00e0*/  @P0 IMAD.WIDE.U32 R2, R3, 0x4, R4 ;  /* 0x0000000403020825 */ /* 0x002fc800078e0004 */
[C---:B------:R-:W-:Y:S01]  /*00f0*/  IMAD.WIDE R4, R9.reuse, 0x4, R4 ;  /* 0x0000000409047825 */ /* 0x040fe200078e0204 */
[----:B0-----:R-:W2:Y:S04]  /*0100*/  @P0 LDG.E R0, desc[UR4][R2.64] ;  /* 0x0000000402000981 */ /* 0x001ea8000c1e1900 */
[----:B------:R-:W2:Y:S04]  /*0110*/  @!P1 LDG.E R11, desc[UR4][R4.64+0x4] ;  /* 0x00000404040b9981 */ /* 0x000ea8000c1e1900 */
[----:B------:R-:W4:Y:S01]  /*0120*/  LDG.E R13, desc[UR4][R4.64] ;  /* 0x00000004040d7981 */ /* 0x000f22000c1e1900 */
[----:B---3--:R-:W-:Y:S01]  /*0130*/  IMAD.WIDE R6, R9, 0x4, R6 ;  /* 0x0000000409067825 */ /* 0x008fe200078e0206 */
[----:B--2---:R-:W-:-:S04]  /*0140*/  @!P1 IADD3 R0, PT, PT, R0, R11, RZ ;  /* 0x0000000b00009210 */ /* 0x004fc80007ffe0ff */
[----:B----4-:R-:W-:-:S05]  /*0150*/  IADD3 R13, PT, PT, R13, R0, RZ ;  /* 0x000000000d0d7210 */ /* 0x010fca0007ffe0ff */
[----:B------:R-:W-:Y:S01]  /*0160*/  STG.E desc[UR4][R6.64], R13 ;  /* 0x0000000d06007986 */ /* 0x000fe2000c101904 */
[----:B------:R-:W-:Y:S05]  /*0170*/  EXIT ;  /* 0x000000000000794d */ /* 0x000fea0003800000 */
.L_x_0:
[----:B------:R-:W-:-:S00]  /*0180*/  BRA `(.L_x_0) ;  /* 0xfffffffc00fc7947 */ /* 0x000fc0000383ffff */
[----:B------:R-:W-:-:S00]  /*0190*/  NOP ;  /* 0x0000000000007918 */ /* 0x000fc00000000000 */
        /* <DEDUP_REMOVED lines=14> */
.L_x_1:


//--------------------- .nv.shared.reserved.0     --------------------------
	.section	.nv.shared.reserved.0,"aw",@nobits
	.weak		__nv_reservedSMEM_offset_0_alias
	.size		__nv_reservedSMEM_offset_0_alias, 0, 64
	.other		__nv_reservedSMEM_offset_0_alias,@"STO_CUDA_RESERVED_SHARED STV_DEFAULT"
__nv_reservedSMEM_offset_0_alias:
	.zero		0
	.zero		64


//--------------------- .nv.constant0._Z13ComputeTriSumiPiS_ --------------------------
	.section	.nv.constant0._Z13ComputeTriSumiPiS_,"a",@progbits
	.sectionflags	@""
	.align	4
.nv.constant0._Z13ComputeTriSumiPiS_:
	.zero		920


//--------------------- SYMBOLS --------------------------

	.type		.nv.reservedSmem.offset0,@object
	.size		.nv.reservedSmem.offset0,0x4
